//
// Generated by NVIDIA NVVM Compiler
//
// Compiler Build ID: CL-36424714
// Cuda compilation tools, release 13.0, V13.0.88
// Based on NVVM 20.0.0
//

.version 9.0
.target sm_100
.address_size 64

	// .globl	_Z16BfsTopDownKernelPjS_S_jS_

.visible .entry _Z16BfsTopDownKernelPjS_S_jS_(
	.param .u64 .ptr .align 1 _Z16BfsTopDownKernelPjS_S_jS__param_0,
	.param .u64 .ptr .align 1 _Z16BfsTopDownKernelPjS_S_jS__param_1,
	.param .u64 .ptr .align 1 _Z16BfsTopDownKernelPjS_S_jS__param_2,
	.param .u32 _Z16BfsTopDownKernelPjS_S_jS__param_3,
	.param .u64 .ptr .align 1 _Z16BfsTopDownKernelPjS_S_jS__param_4
)
{
	.reg .pred 	%p<6>;
	.reg .b32 	%r<21>;
	.reg .b64 	%rd<17>;

	ld.param.u64 	%rd6, [_Z16BfsTopDownKernelPjS_S_jS__param_0];
	ld.param.u64 	%rd7, [_Z16BfsTopDownKernelPjS_S_jS__param_1];
	ld.param.u64 	%rd9, [_Z16BfsTopDownKernelPjS_S_jS__param_2];
	ld.param.u32 	%r9, [_Z16BfsTopDownKernelPjS_S_jS__param_3];
	ld.param.u64 	%rd8, [_Z16BfsTopDownKernelPjS_S_jS__param_4];
	cvta.to.global.u64 	%rd1, %rd9;
	mov.u32 	%r10, %ctaid.x;
	mov.u32 	%r11, %ntid.x;
	mov.u32 	%r12, %tid.x;
	mad.lo.s32 	%r1, %r10, %r11, %r12;
	setp.gt.u32 	%p1, %r1, 8;
	@%p1 bra 	$L__BB0_7;
	mul.wide.u32 	%rd10, %r1, 4;
	add.s64 	%rd11, %rd1, %rd10;
	ld.global.u32 	%r13, [%rd11];
	add.s32 	%r14, %r9, -1;
	setp.ne.s32 	%p2, %r13, %r14;
	@%p2 bra 	$L__BB0_7;
	cvta.to.global.u64 	%rd12, %rd6;
	add.s64 	%rd2, %rd12, %rd10;
	ld.global.u32 	%r19, [%rd2];
	ld.global.u32 	%r20, [%rd2+4];
	setp.ge.u32 	%p3, %r19, %r20;
	@%p3 bra 	$L__BB0_7;
	cvta.to.global.u64 	%rd3, %rd7;
	cvta.to.global.u64 	%rd4, %rd8;
$L__BB0_4:
	mul.wide.u32 	%rd14, %r19, 4;
	add.s64 	%rd15, %rd3, %rd14;
	ld.global.u32 	%r15, [%rd15];
	mul.wide.u32 	%rd16, %r15, 4;
	add.s64 	%rd5, %rd1, %rd16;
	ld.global.u32 	%r16, [%rd5];
	setp.ne.s32 	%p4, %r16, -1;
	@%p4 bra 	$L__BB0_6;
	st.global.u32 	[%rd5], %r9;
	mov.b32 	%r17, 1;
	st.global.u32 	[%rd4], %r17;
	ld.global.u32 	%r20, [%rd2+4];
$L__BB0_6:
	add.s32 	%r19, %r19, 1;
	setp.lt.u32 	%p5, %r19, %r20;
	@%p5 bra 	$L__BB0_4;
$L__BB0_7:
	ret;

}


// ===== COMPILED SASS (sm_100) =====

	.target	sm_100

	.elftype	@"ET_EXEC"


//--------------------- .note.nv.tkinfo           --------------------------
	.section	.note.nv.tkinfo,"",@"SHT_NOTE"
	.sectionflags	@"SHF_NOTE_NV_TKINFO"
	.tkinfo
        /*0018*/ 	.word	0x00000002
        /*0030*/ 	.string	""
        /*0030*/ 	.string	"ptxas"
        /*0030*/ 	.string	"Cuda compilation tools, release 13.0, V13.0.88"
        /*0030*/ 	.string	"Build cuda_13.0.r13.0/compiler.36424714_0"
        /*0030*/ 	.string	"-arch sm_100 -m 64 "



//--------------------- .note.nv.cuinfo           --------------------------
	.section	.note.nv.cuinfo,"",@"SHT_NOTE"
	.sectionflags	@"SHF_NOTE_NV_CUINFO"
        /*0018*/ 	.short	0x0002
        /*001a*/ 	.short	0x0064
        /*001c*/ 	.short	0x0082
	.zero		2


//--------------------- .nv.info                  --------------------------
	.section	.nv.info,"",@"SHT_CUDA_INFO"
	.align	4


	//----- nvinfo : EIATTR_REGCOUNT
	.align		4
        /*0000*/ 	.byte	0x04, 0x2f
        /*0002*/ 	.short	(.L_1 - .L_0)
	.align		4
.L_0:
        /*0004*/ 	.word	index@(_Z16BfsTopDownKernelPjS_S_jS_)
        /*0008*/ 	.word	0x00000014


	//----- nvinfo : EIATTR_FRAME_SIZE
	.align		4
.L_1:
        /*000c*/ 	.byte	0x04, 0x11
        /*000e*/ 	.short	(.L_3 - .L_2)
	.align		4
.L_2:
        /*0010*/ 	.word	index@(_Z16BfsTopDownKernelPjS_S_jS_)
        /*0014*/ 	.word	0x00000000


	//----- nvinfo : EIATTR_MIN_STACK_SIZE
	.align		4
.L_3:
        /*0018*/ 	.byte	0x04, 0x12
        /*001a*/ 	.short	(.L_5 - .L_4)
	.align		4
.L_4:
        /*001c*/ 	.word	index@(_Z16BfsTopDownKernelPjS_S_jS_)
        /*0020*/ 	.word	0x00000000
.L_5:


//--------------------- .nv.compat                --------------------------
	.section	.nv.compat,"",@"SHT_CUDA_COMPAT_INFO"
	.align	4
        /*0000*/ 	.byte	0x02, 0x09, 0x00, 0x00, 0x02, 0x02, 0x01, 0x00, 0x02, 0x05, 0x05, 0x00, 0x03, 0x07, 0x01, 0x01
        /*0010*/ 	.byte	0x02, 0x03, 0x00, 0x00, 0x02, 0x06, 0x01, 0x00, 0x04, 0x0b, 0x08, 0x00, 0x09, 0x00, 0x00, 0x00
        /*0020*/ 	.byte	0x00, 0x00, 0x00, 0x00


//--------------------- .nv.info._Z16BfsTopDownKernelPjS_S_jS_ --------------------------
	.section	.nv.info._Z16BfsTopDownKernelPjS_S_jS_,"",@"SHT_CUDA_INFO"
	.sectionflags	@""
	.align	4


	//----- nvinfo : EIATTR_CUDA_API_VERSION
	.align		4
        /*0000*/ 	.byte	0x04, 0x37
        /*0002*/ 	.short	(.L_7 - .L_6)
.L_6:
        /*0004*/ 	.word	0x00000082


	//----- nvinfo : EIATTR_KPARAM_INFO
	.align		4
.L_7:
        /*0008*/ 	.byte	0x04, 0x17
        /*000a*/ 	.short	(.L_9 - .L_8)
.L_8:
        /*000c*/ 	.word	0x00000000
        /*0010*/ 	.short	0x0004
        /*0012*/ 	.short	0x0020
        /*0014*/ 	.byte	0x00, 0xf5, 0x21, 0x00


	//----- nvinfo : EIATTR_KPARAM_INFO
	.align		4
.L_9:
        /*0018*/ 	.byte	0x04, 0x17
        /*001a*/ 	.short	(.L_11 - .L_10)
.L_10:
        /*001c*/ 	.word	0x00000000
        /*0020*/ 	.short	0x0003
        /*0022*/ 	.short	0x0018
        /*0024*/ 	.byte	0x00, 0xf0, 0x11, 0x00


	//----- nvinfo : EIATTR_KPARAM_INFO
	.align		4
.L_11:
        /*0028*/ 	.byte	0x04, 0x17
        /*002a*/ 	.short	(.L_13 - .L_12)
.L_12:
        /*002c*/ 	.word	0x00000000
        /*0030*/ 	.short	0x0002
        /*0032*/ 	.short	0x0010
        /*0034*/ 	.byte	0x00, 0xf5, 0x21, 0x00


	//----- nvinfo : EIATTR_KPARAM_INFO
	.align		4
.L_13:
        /*0038*/ 	.byte	0x04, 0x17
        /*003a*/ 	.short	(.L_15 - .L_14)
.L_14:
        /*003c*/ 	.word	0x00000000
        /*0040*/ 	.short	0x0001
        /*0042*/ 	.short	0x0008
        /*0044*/ 	.byte	0x00, 0xf5, 0x21, 0x00


	//----- nvinfo : EIATTR_KPARAM_INFO
	.align		4
.L_15:
        /*0048*/ 	.byte	0x04, 0x17
        /*004a*/ 	.short	(.L_17 - .L_16)
.L_16:
        /*004c*/ 	.word	0x00000000
        /*0050*/ 	.short	0x0000
        /*0052*/ 	.short	0x0000
        /*0054*/ 	.byte	0x00, 0xf5, 0x21, 0x00


	//----- nvinfo : EIATTR_SPARSE_MMA_MASK
	.align		4
.L_17:
        /*0058*/ 	.byte	0x03, 0x50
        /*005a*/ 	.short	0x0000


	//----- nvinfo : EIATTR_MAXREG_COUNT
	.align		4
        /*005c*/ 	.byte	0x03, 0x1b
        /*005e*/ 	.short	0x00ff


	//----- nvinfo : EIATTR_MERCURY_ISA_VERSION
	.align		4
        /*0060*/ 	.byte	0x03, 0x5f
        /*0062*/ 	.short	0x0101


	//----- nvinfo : EIATTR_VRC_CTA_INIT_COUNT
	.align		4
        /*0064*/ 	.byte	0x02, 0x4a
	.zero		1
	.zero		1


	//----- nvinfo : EIATTR_EXIT_INSTR_OFFSETS
	.align		4
        /*0068*/ 	.byte	0x04, 0x1c
        /*006a*/ 	.short	(.L_19 - .L_18)


	//   ....[0]....
.L_18:
        /*006c*/ 	.word	0x00000060


	//   ....[1]....
        /*0070*/ 	.word	0x000000e0


	//   ....[2]....
        /*0074*/ 	.word	0x00000140


	//   ....[3]....
        /*0078*/ 	.word	0x00000290


	//----- nvinfo : EIATTR_CRS_STACK_SIZE
	.align		4
.L_19:
        /*007c*/ 	.byte	0x04, 0x1e
        /*007e*/ 	.short	(.L_21 - .L_20)
.L_20:
        /*0080*/ 	.word	0x00000000


	//----- nvinfo : EIATTR_CBANK_PARAM_SIZE
	.align		4
.L_21:
        /*0084*/ 	.byte	0x03, 0x19
        /*0086*/ 	.short	0x0028


	//----- nvinfo : EIATTR_PARAM_CBANK
	.align		4
        /*0088*/ 	.byte	0x04, 0x0a
        /*008a*/ 	.short	(.L_23 - .L_22)
	.align		4
.L_22:
        /*008c*/ 	.word	index@(.nv.constant0._Z16BfsTopDownKernelPjS_S_jS_)
        /*0090*/ 	.short	0x0380
        /*0092*/ 	.short	0x0028


	//----- nvinfo : EIATTR_SW_WAR
	.align		4
.L_23:
        /*0094*/ 	.byte	0x04, 0x36
        /*0096*/ 	.short	(.L_25 - .L_24)
.L_24:
        /*0098*/ 	.word	0x00000008
.L_25:


//--------------------- .nv.callgraph             --------------------------
	.section	.nv.callgraph,"",@"SHT_CUDA_CALLGRAPH"
	.align	4
	.sectionentsize	8
	.align		4
        /*0000*/ 	.word	0x00000000
	.align		4
        /*0004*/ 	.word	0xffffffff
	.align		4
        /*0008*/ 	.word	0x00000000
	.align		4
        /*000c*/ 	.word	0xfffffffe
	.align		4
        /*0010*/ 	.word	0x00000000
	.align		4
        /*0014*/ 	.word	0xfffffffd
	.align		4
        /*0018*/ 	.word	0x00000000
	.align		4
        /*001c*/ 	.word	0xfffffffc


//--------------------- .text._Z16BfsTopDownKernelPjS_S_jS_ --------------------------
	.section	.text._Z16BfsTopDownKernelPjS_S_jS_,"ax",@progbits
	.align	128
        .global         _Z16BfsTopDownKernelPjS_S_jS_
        .type           _Z16BfsTopDownKernelPjS_S_jS_,@function
        .size           _Z16BfsTopDownKernelPjS_S_jS_,(.L_x_4 - _Z16BfsTopDownKernelPjS_S_jS_)
        .other          _Z16BfsTopDownKernelPjS_S_jS_,@"STO_CUDA_ENTRY STV_DEFAULT"
_Z16BfsTopDownKernelPjS_S_jS_:
.text._Z16BfsTopDownKernelPjS_S_jS_:
[----:B------:R-:W-:Y:S01]  /*0000*/  LDC R1, c[0x0][0x37c] ;  /* 0x0000df00ff017b82 */ /* 0x000fe20000000800 */
[----:B------:R-:W0:Y:S07]  /*0010*/  S2R R0, SR_TID.X ;  /* 0x0000000000007919 */ /* 0x000e2e0000002100 */
[----:B------:R-:W0:Y:S08]  /*0020*/  S2UR UR4, SR_CTAID.X ;  /* 0x00000000000479c3 */ /* 0x000e300000002500 */
[----:B------:R-:W0:Y:S02]  /*0030*/  LDC R5, c[0x0][0x360] ;  /* 0x0000d800ff057b82 */ /* 0x000e240000000800 */
[----:B0-----:R-:W-:-:S05]  /*0040*/  IMAD R5, R5, UR4, R0 ;  /* 0x0000000405057c24 */ /* 0x001fca000f8e0200 */
[----:B------:R-:W-:-:S13]  /*0050*/  ISETP.GT.U32.AND P0, PT, R5, 0x8, PT ;  /* 0x000000080500780c */ /* 0x000fda0003f04070 */
[----:B------:R-:W-:Y:S05]  /*0060*/  @P0 EXIT ;  /* 0x000000000000094d */ /* 0x000fea0003800000 */
[----:B------:R-:W0:Y:S01]  /*0070*/  LDC.64 R2, c[0x0][0x390] ;  /* 0x0000e400ff027b82 */ /* 0x000e220000000a00 */
[----:B------:R-:W1:Y:S01]  /*0080*/  LDCU.64 UR6, c[0x0][0x358] ;  /* 0x00006b00ff0677ac */ /* 0x000e620008000a00 */
[----:B------:R-:W2:Y:S01]  /*0090*/  LDCU UR4, c[0x0][0x398] ;  /* 0x00007300ff0477ac */ /* 0x000ea20008000800 */
[----:B0-----:R-:W-:-:S06]  /*00a0*/  IMAD.WIDE.U32 R2, R5, 0x4, R2 ;  /* 0x0000000405027825 */ /* 0x001fcc00078e0002 */
[----:B-1----:R-:W3:Y:S01]  /*00b0*/  LDG.E R2, desc[UR6][R2.64] ;  /* 0x0000000602027981 */ /* 0x002ee2000c1e1900 */
[----:B--2---:R-:W-:-:S06]  /*00c0*/  UIADD3 UR4, UPT, UPT, UR4, -0x1, URZ ;  /* 0xffffffff04047890 */ /* 0x004fcc000fffe0ff */
[----:B---3--:R-:W-:-:S13]  /*00d0*/  ISETP.NE.AND P0, PT, R2, UR4, PT ;  /* 0x0000000402007c0c */ /* 0x008fda000bf05270 */
[----:B------:R-:W-:Y:S05]  /*00e0*/  @P0 EXIT ;  /* 0x000000000000094d */ /* 0x000fea0003800000 */
[----:B------:R-:W0:Y:S02]  /*00f0*/  LDC.64 R2, c[0x0][0x380] ;  /* 0x0000e000ff027b82 */ /* 0x000e240000000a00 */
[----:B0-----:R-:W-:-:S05]  /*0100*/  IMAD.WIDE.U32 R2, R5, 0x4, R2 ;  /* 0x0000000405027825 */ /* 0x001fca00078e0002 */
[----:B------:R-:W2:Y:S04]  /*0110*/  LDG.E R0, desc[UR6][R2.64] ;  /* 0x0000000602007981 */ /* 0x000ea8000c1e1900 */
[----:B------:R-:W2:Y:S02]  /*0120*/  LDG.E R5, desc[UR6][R2.64+0x4] ;  /* 0x0000040602057981 */ /* 0x000ea4000c1e1900 */
[----:B--2---:R-:W-:-:S13]  /*0130*/  ISETP.GE.U32.AND P0, PT, R0, R5, PT ;  /* 0x000000050000720c */ /* 0x004fda0003f06070 */
[----:B------:R-:W-:Y:S05]  /*0140*/  @P0 EXIT ;  /* 0x000000000000094d */ /* 0x000fea0003800000 */
[----:B------:R-:W0:Y:S01]  /*0150*/  LDC R17, c[0x0][0x398] ;  /* 0x0000e600ff117b82 */ /* 0x000e220000000800 */
[----:B------:R-:W-:-:S07]  /*0160*/  MOV R13, R5 ;  /* 0x00000005000d7202 */ /* 0x000fce0000000f00 */
[----:B------:R-:W1:Y:S08]  /*0170*/  LDC.64 R10, c[0x0][0x390] ;  /* 0x0000e400ff0a7b82 */ /* 0x000e700000000a00 */
[----:B------:R-:W2:Y:S02]  /*0180*/  LDC.64 R6, c[0x0][0x388] ;  /* 0x0000e200ff067b82 */ /* 0x000ea40000000a00 */
.L_x_2:
[----:B--2---:R-:W-:-:S06]  /*0190*/  IMAD.WIDE.U32 R4, R0, 0x4, R6 ;  /* 0x0000000400047825 */ /* 0x004fcc00078e0006 */
[----:B------:R-:W1:Y:S02]  /*01a0*/  LDG.E R5, desc[UR6][R4.64] ;  /* 0x0000000604057981 */ /* 0x000e64000c1e1900 */
[----:B-1----:R-:W-:-:S05]  /*01b0*/  IMAD.WIDE.U32 R8, R5, 0x4, R10 ;  /* 0x0000000405087825 */ /* 0x002fca00078e000a */
[----:B------:R-:W2:Y:S01]  /*01c0*/  LDG.E R12, desc[UR6][R8.64] ;  /* 0x00000006080c7981 */ /* 0x000ea2000c1e1900 */
[----:B------:R-:W-:Y:S01]  /*01d0*/  BSSY.RECONVERGENT B0, `(.L_x_0) ;  /* 0x0000009000007945 */ /* 0x000fe20003800200 */
[----:B------:R-:W-:Y:S02]  /*01e0*/  IADD3 R0, PT, PT, R0, 0x1, RZ ;  /* 0x0000000100007810 */ /* 0x000fe40007ffe0ff */
[----:B--2---:R-:W-:-:S13]  /*01f0*/  ISETP.NE.AND P0, PT, R12, -0x1, PT ;  /* 0xffffffff0c00780c */ /* 0x004fda0003f05270 */
[----:B------:R-:W-:Y:S05]  /*0200*/  @P0 BRA `(.L_x_1) ;  /* 0x0000000000140947 */ /* 0x000fea0003800000 */
[----:B------:R-:W1:Y:S01]  /*0210*/  LDC.64 R4, c[0x0][0x3a0] ;  /* 0x0000e800ff047b82 */ /* 0x000e620000000a00 */
[----:B------:R-:W-:Y:S01]  /*0220*/  HFMA2 R15, -RZ, RZ, 0, 5.9604644775390625e-08 ;  /* 0x00000001ff0f7431 */ /* 0x000fe200000001ff */
[----:B0-----:R2:W-:Y:S04]  /*0230*/  STG.E desc[UR6][R8.64], R17 ;  /* 0x0000001108007986 */ /* 0x0015e8000c101906 */
[----:B-1----:R2:W-:Y:S04]  /*0240*/  STG.E desc[UR6][R4.64], R15 ;  /* 0x0000000f04007986 */ /* 0x0025e8000c101906 */
[----:B------:R2:W5:Y:S02]  /*0250*/  LDG.E R13, desc[UR6][R2.64+0x4] ;  /* 0x00000406020d7981 */ /* 0x000564000c1e1900 */
.L_x_1:
[----:B------:R-:W-:Y:S05]  /*0260*/  BSYNC.RECONVERGENT B0 ;  /* 0x0000000000007941 */ /* 0x000fea0003800200 */
.L_x_0:
[----:B-----5:R-:W-:-:S13]  /*0270*/  ISETP.GE.U32.AND P0, PT, R0, R13, PT ;  /* 0x0000000d0000720c */ /* 0x020fda0003f06070 */
[----:B------:R-:W-:Y:S05]  /*0280*/  @!P0 BRA `(.L_x_2) ;  /* 0xfffffffc00c08947 */ /* 0x000fea000383ffff */
[----:B------:R-:W-:Y:S05]  /*0290*/  EXIT ;  /* 0x000000000000794d */ /* 0x000fea0003800000 */
.L_x_3:
[----:B------:R-:W-:-:S00]  /*02a0*/  BRA `(.L_x_3) ;  /* 0xfffffffc00fc7947 */ /* 0x000fc0000383ffff */
[----:B------:R-:W-:-:S00]  /*02b0*/  NOP ;  /* 0x0000000000007918 */ /* 0x000fc00000000000 */
        /* <DEDUP_REMOVED lines=12> */
.L_x_4:


//--------------------- .nv.shared.reserved.0     --------------------------
	.section	.nv.shared.reserved.0,"aw",@nobits
	.weak		__nv_reservedSMEM_offset_0_alias
	.size		__nv_reservedSMEM_offset_0_alias, 0, 64
	.other		__nv_reservedSMEM_offset_0_alias,@"STO_CUDA_RESERVED_SHARED STV_DEFAULT"
__nv_reservedSMEM_offset_0_alias:
	.zero		0
	.zero		64


//--------------------- .nv.constant0._Z16BfsTopDownKernelPjS_S_jS_ --------------------------
	.section	.nv.constant0._Z16BfsTopDownKernelPjS_S_jS_,"a",@progbits
	.sectionflags	@""
	.align	4
.nv.constant0._Z16BfsTopDownKernelPjS_S_jS_:
	.zero		936


//--------------------- SYMBOLS --------------------------

	.type		.nv.reservedSmem.offset0,@object
	.size		.nv.reservedSmem.offset0,0x4
